//
// Generated by NVIDIA NVVM Compiler
//
// Compiler Build ID: CL-36424714
// Cuda compilation tools, release 13.0, V13.0.88
// Based on NVVM 20.0.0
//

.version 9.0
.target sm_100
.address_size 64

	// .globl	_Z15average_poolingPKfiiiPfmm

.visible .entry _Z15average_poolingPKfiiiPfmm(
	.param .u64 .ptr .align 1 _Z15average_poolingPKfiiiPfmm_param_0,
	.param .u32 _Z15average_poolingPKfiiiPfmm_param_1,
	.param .u32 _Z15average_poolingPKfiiiPfmm_param_2,
	.param .u32 _Z15average_poolingPKfiiiPfmm_param_3,
	.param .u64 .ptr .align 1 _Z15average_poolingPKfiiiPfmm_param_4,
	.param .u64 _Z15average_poolingPKfiiiPfmm_param_5,
	.param .u64 _Z15average_poolingPKfiiiPfmm_param_6
)
{
	.reg .pred 	%p<56>;
	.reg .b32 	%r<83>;
	.reg .b32 	%f<83>;
	.reg .b64 	%rd<56>;

	ld.param.u64 	%rd7, [_Z15average_poolingPKfiiiPfmm_param_0];
	ld.param.u32 	%r51, [_Z15average_poolingPKfiiiPfmm_param_1];
	ld.param.u32 	%r52, [_Z15average_poolingPKfiiiPfmm_param_2];
	ld.param.u32 	%r53, [_Z15average_poolingPKfiiiPfmm_param_3];
	ld.param.u64 	%rd8, [_Z15average_poolingPKfiiiPfmm_param_5];
	ld.param.u64 	%rd6, [_Z15average_poolingPKfiiiPfmm_param_6];
	cvta.to.global.u64 	%rd1, %rd7;
	mov.u32 	%r54, %ctaid.x;
	mov.u32 	%r55, %ntid.x;
	mov.u32 	%r56, %tid.x;
	mad.lo.s32 	%r57, %r54, %r55, %r56;
	cvt.s64.s32 	%rd2, %r57;
	setp.le.u64 	%p1, %rd8, %rd2;
	@%p1 bra 	$L__BB0_43;
	setp.lt.s32 	%p2, %r51, 1;
	mov.f32 	%f62, 0f00000000;
	@%p2 bra 	$L__BB0_42;
	cvt.u32.u64 	%r59, %rd2;
	mul.lo.s32 	%r1, %r52, %r59;
	sub.s32 	%r2, %r1, %r53;
	and.b32  	%r3, %r51, 7;
	setp.lt.u32 	%p3, %r51, 8;
	mov.f32 	%f62, 0f00000000;
	mov.b32 	%r81, 0;
	@%p3 bra 	$L__BB0_21;
	and.b32  	%r81, %r51, 2147483640;
	neg.s32 	%r79, %r81;
	sub.s32 	%r60, %r1, %r53;
	add.s32 	%r78, %r60, 3;
	add.s32 	%r77, %r60, 1;
	add.s32 	%r76, %r60, 2;
	add.s32 	%r75, %r60, 4;
	add.s32 	%r74, %r60, 5;
	add.s32 	%r73, %r60, 6;
	add.s32 	%r72, %r60, 7;
	mov.f32 	%f62, 0f00000000;
	mov.u32 	%r71, %r2;
$L__BB0_4:
	.pragma "nounroll";
	cvt.s64.s32 	%rd3, %r78;
	cvt.s64.s32 	%rd9, %r71;
	add.s32 	%r22, %r78, -3;
	setp.lt.s32 	%p4, %r22, 0;
	setp.le.u64 	%p5, %rd6, %rd9;
	or.pred  	%p6, %p4, %p5;
	@%p6 bra 	$L__BB0_6;
	mul.wide.u32 	%rd10, %r22, 4;
	add.s64 	%rd11, %rd1, %rd10;
	ld.global.f32 	%f42, [%rd11];
	add.f32 	%f62, %f62, %f42;
$L__BB0_6:
	cvt.u32.u64 	%r61, %rd3;
	add.s32 	%r23, %r61, -2;
	setp.lt.s32 	%p7, %r23, 0;
	cvt.s64.s32 	%rd12, %r77;
	setp.le.u64 	%p8, %rd6, %rd12;
	or.pred  	%p9, %p7, %p8;
	@%p9 bra 	$L__BB0_8;
	mul.wide.u32 	%rd13, %r23, 4;
	add.s64 	%rd14, %rd1, %rd13;
	ld.global.f32 	%f43, [%rd14];
	add.f32 	%f62, %f62, %f43;
$L__BB0_8:
	add.s32 	%r24, %r61, -1;
	setp.lt.s32 	%p10, %r24, 0;
	cvt.s64.s32 	%rd15, %r76;
	setp.le.u64 	%p11, %rd6, %rd15;
	or.pred  	%p12, %p10, %p11;
	@%p12 bra 	$L__BB0_10;
	mul.wide.u32 	%rd16, %r24, 4;
	add.s64 	%rd17, %rd1, %rd16;
	ld.global.f32 	%f44, [%rd17];
	add.f32 	%f62, %f62, %f44;
$L__BB0_10:
	add.s32 	%r25, %r61, 4;
	setp.lt.s32 	%p13, %r61, 0;
	setp.le.u64 	%p14, %rd6, %rd3;
	or.pred  	%p15, %p13, %p14;
	@%p15 bra 	$L__BB0_12;
	mul.wide.u32 	%rd18, %r61, 4;
	add.s64 	%rd19, %rd1, %rd18;
	ld.global.f32 	%f45, [%rd19];
	add.f32 	%f62, %f62, %f45;
$L__BB0_12:
	add.s32 	%r26, %r61, 1;
	setp.lt.s32 	%p16, %r26, 0;
	cvt.s64.s32 	%rd20, %r75;
	setp.le.u64 	%p17, %rd6, %rd20;
	or.pred  	%p18, %p16, %p17;
	@%p18 bra 	$L__BB0_14;
	mul.wide.u32 	%rd21, %r26, 4;
	add.s64 	%rd22, %rd1, %rd21;
	ld.global.f32 	%f46, [%rd22];
	add.f32 	%f62, %f62, %f46;
$L__BB0_14:
	add.s32 	%r27, %r61, 2;
	setp.lt.s32 	%p19, %r27, 0;
	cvt.s64.s32 	%rd23, %r74;
	setp.le.u64 	%p20, %rd6, %rd23;
	or.pred  	%p21, %p19, %p20;
	@%p21 bra 	$L__BB0_16;
	mul.wide.u32 	%rd24, %r27, 4;
	add.s64 	%rd25, %rd1, %rd24;
	ld.global.f32 	%f47, [%rd25];
	add.f32 	%f62, %f62, %f47;
$L__BB0_16:
	add.s32 	%r28, %r61, 3;
	setp.lt.s32 	%p22, %r28, 0;
	cvt.s64.s32 	%rd26, %r73;
	setp.le.u64 	%p23, %rd6, %rd26;
	or.pred  	%p24, %p22, %p23;
	@%p24 bra 	$L__BB0_18;
	mul.wide.u32 	%rd27, %r28, 4;
	add.s64 	%rd28, %rd1, %rd27;
	ld.global.f32 	%f48, [%rd28];
	add.f32 	%f62, %f62, %f48;
$L__BB0_18:
	setp.lt.s32 	%p25, %r25, 0;
	cvt.s64.s32 	%rd4, %r72;
	setp.le.u64 	%p26, %rd6, %rd4;
	or.pred  	%p27, %p25, %p26;
	@%p27 bra 	$L__BB0_20;
	mul.wide.u32 	%rd29, %r25, 4;
	add.s64 	%rd30, %rd1, %rd29;
	ld.global.f32 	%f49, [%rd30];
	add.f32 	%f62, %f62, %f49;
$L__BB0_20:
	cvt.u32.u64 	%r69, %rd4;
	add.s32 	%r79, %r79, 8;
	add.s32 	%r78, %r61, 8;
	add.s32 	%r77, %r77, 8;
	add.s32 	%r76, %r76, 8;
	add.s32 	%r75, %r75, 8;
	add.s32 	%r74, %r74, 8;
	add.s32 	%r73, %r73, 8;
	add.s32 	%r72, %r69, 8;
	add.s32 	%r71, %r71, 8;
	setp.ne.s32 	%p28, %r79, 0;
	@%p28 bra 	$L__BB0_4;
$L__BB0_21:
	setp.eq.s32 	%p29, %r3, 0;
	@%p29 bra 	$L__BB0_42;
	and.b32  	%r39, %r51, 3;
	setp.lt.u32 	%p30, %r3, 4;
	@%p30 bra 	$L__BB0_32;
	add.s32 	%r40, %r2, %r81;
	setp.lt.s32 	%p31, %r40, 0;
	cvt.s64.s32 	%rd31, %r40;
	setp.le.u64 	%p32, %rd6, %rd31;
	or.pred  	%p33, %p31, %p32;
	@%p33 bra 	$L__BB0_25;
	mul.wide.u32 	%rd32, %r40, 4;
	add.s64 	%rd33, %rd1, %rd32;
	ld.global.f32 	%f51, [%rd33];
	add.f32 	%f62, %f62, %f51;
$L__BB0_25:
	add.s32 	%r41, %r40, 1;
	setp.lt.s32 	%p34, %r41, 0;
	cvt.s64.s32 	%rd34, %r41;
	setp.le.u64 	%p35, %rd6, %rd34;
	or.pred  	%p36, %p34, %p35;
	@%p36 bra 	$L__BB0_27;
	mul.wide.u32 	%rd35, %r41, 4;
	add.s64 	%rd36, %rd1, %rd35;
	ld.global.f32 	%f52, [%rd36];
	add.f32 	%f62, %f62, %f52;
$L__BB0_27:
	add.s32 	%r42, %r40, 2;
	setp.lt.s32 	%p37, %r42, 0;
	cvt.s64.s32 	%rd37, %r42;
	setp.le.u64 	%p38, %rd6, %rd37;
	or.pred  	%p39, %p37, %p38;
	@%p39 bra 	$L__BB0_29;
	mul.wide.u32 	%rd38, %r42, 4;
	add.s64 	%rd39, %rd1, %rd38;
	ld.global.f32 	%f53, [%rd39];
	add.f32 	%f62, %f62, %f53;
$L__BB0_29:
	add.s32 	%r43, %r40, 3;
	setp.lt.s32 	%p40, %r43, 0;
	cvt.s64.s32 	%rd40, %r43;
	setp.le.u64 	%p41, %rd6, %rd40;
	or.pred  	%p42, %p40, %p41;
	@%p42 bra 	$L__BB0_31;
	mul.wide.u32 	%rd41, %r43, 4;
	add.s64 	%rd42, %rd1, %rd41;
	ld.global.f32 	%f54, [%rd42];
	add.f32 	%f62, %f62, %f54;
$L__BB0_31:
	add.s32 	%r81, %r81, 4;
$L__BB0_32:
	setp.eq.s32 	%p43, %r39, 0;
	@%p43 bra 	$L__BB0_42;
	setp.eq.s32 	%p44, %r39, 1;
	@%p44 bra 	$L__BB0_39;
	add.s32 	%r46, %r2, %r81;
	setp.lt.s32 	%p45, %r46, 0;
	cvt.s64.s32 	%rd43, %r46;
	setp.le.u64 	%p46, %rd6, %rd43;
	or.pred  	%p47, %p45, %p46;
	@%p47 bra 	$L__BB0_36;
	mul.wide.u32 	%rd44, %r46, 4;
	add.s64 	%rd45, %rd1, %rd44;
	ld.global.f32 	%f56, [%rd45];
	add.f32 	%f62, %f62, %f56;
$L__BB0_36:
	add.s32 	%r47, %r46, 1;
	setp.lt.s32 	%p48, %r47, 0;
	cvt.s64.s32 	%rd46, %r47;
	setp.le.u64 	%p49, %rd6, %rd46;
	or.pred  	%p50, %p48, %p49;
	@%p50 bra 	$L__BB0_38;
	mul.wide.u32 	%rd47, %r47, 4;
	add.s64 	%rd48, %rd1, %rd47;
	ld.global.f32 	%f57, [%rd48];
	add.f32 	%f62, %f62, %f57;
$L__BB0_38:
	add.s32 	%r81, %r81, 2;
$L__BB0_39:
	and.b32  	%r70, %r51, 1;
	setp.eq.b32 	%p51, %r70, 1;
	not.pred 	%p52, %p51;
	@%p52 bra 	$L__BB0_42;
	add.s32 	%r50, %r2, %r81;
	setp.lt.s32 	%p53, %r50, 0;
	cvt.s64.s32 	%rd49, %r50;
	setp.le.u64 	%p54, %rd6, %rd49;
	or.pred  	%p55, %p53, %p54;
	@%p55 bra 	$L__BB0_42;
	mul.wide.u32 	%rd50, %r50, 4;
	add.s64 	%rd51, %rd1, %rd50;
	ld.global.f32 	%f58, [%rd51];
	add.f32 	%f62, %f62, %f58;
$L__BB0_42:
	ld.param.u64 	%rd55, [_Z15average_poolingPKfiiiPfmm_param_4];
	cvt.rn.f32.s32 	%f59, %r51;
	div.rn.f32 	%f60, %f62, %f59;
	cvta.to.global.u64 	%rd52, %rd55;
	shl.b64 	%rd53, %rd2, 2;
	add.s64 	%rd54, %rd52, %rd53;
	st.global.f32 	[%rd54], %f60;
$L__BB0_43:
	ret;

}


// ===== COMPILED SASS (sm_100) =====

	.target	sm_100

	.elftype	@"ET_EXEC"


//--------------------- .note.nv.tkinfo           --------------------------
	.section	.note.nv.tkinfo,"",@"SHT_NOTE"
	.sectionflags	@"SHF_NOTE_NV_TKINFO"
	.tkinfo
        /*0018*/ 	.word	0x00000002
        /*0030*/ 	.string	""
        /*0030*/ 	.string	"ptxas"
        /*0030*/ 	.string	"Cuda compilation tools, release 13.0, V13.0.88"
        /*0030*/ 	.string	"Build cuda_13.0.r13.0/compiler.36424714_0"
        /*0030*/ 	.string	"-arch sm_100 -m 64 "



//--------------------- .note.nv.cuinfo           --------------------------
	.section	.note.nv.cuinfo,"",@"SHT_NOTE"
	.sectionflags	@"SHF_NOTE_NV_CUINFO"
        /*0018*/ 	.short	0x0002
        /*001a*/ 	.short	0x0064
        /*001c*/ 	.short	0x0082
	.zero		2


//--------------------- .nv.info                  --------------------------
	.section	.nv.info,"",@"SHT_CUDA_INFO"
	.align	4


	//----- nvinfo : EIATTR_REGCOUNT
	.align		4
        /*0000*/ 	.byte	0x04, 0x2f
        /*0002*/ 	.short	(.L_1 - .L_0)
	.align		4
.L_0:
        /*0004*/ 	.word	index@(_Z15average_poolingPKfiiiPfmm)
        /*0008*/ 	.word	0x00000020


	//----- nvinfo : EIATTR_FRAME_SIZE
	.align		4
.L_1:
        /*000c*/ 	.byte	0x04, 0x11
        /*000e*/ 	.short	(.L_3 - .L_2)
	.align		4
.L_2:
        /*0010*/ 	.word	index@($__internal_0_$__cuda_sm3x_div_rn_noftz_f32_slowpath)
        /*0014*/ 	.word	0x00000000


	//----- nvinfo : EIATTR_FRAME_SIZE
	.align		4
.L_3:
        /*0018*/ 	.byte	0x04, 0x11
        /*001a*/ 	.short	(.L_5 - .L_4)
	.align		4
.L_4:
        /*001c*/ 	.word	index@(_Z15average_poolingPKfiiiPfmm)
        /*0020*/ 	.word	0x00000000


	//----- nvinfo : EIATTR_MIN_STACK_SIZE
	.align		4
.L_5:
        /*0024*/ 	.byte	0x04, 0x12
        /*0026*/ 	.short	(.L_7 - .L_6)
	.align		4
.L_6:
        /*0028*/ 	.word	index@(_Z15average_poolingPKfiiiPfmm)
        /*002c*/ 	.word	0x00000000
.L_7:


//--------------------- .nv.compat                --------------------------
	.section	.nv.compat,"",@"SHT_CUDA_COMPAT_INFO"
	.align	4
        /*0000*/ 	.byte	0x02, 0x09, 0x00, 0x00, 0x02, 0x02, 0x01, 0x00, 0x02, 0x05, 0x05, 0x00, 0x03, 0x07, 0x01, 0x01
        /*0010*/ 	.byte	0x02, 0x03, 0x00, 0x00, 0x02, 0x06, 0x01, 0x00, 0x04, 0x0b, 0x08, 0x00, 0x01, 0x00, 0x00, 0x00
        /*0020*/ 	.byte	0x00, 0x00, 0x00, 0x00


//--------------------- .nv.info._Z15average_poolingPKfiiiPfmm --------------------------
	.section	.nv.info._Z15average_poolingPKfiiiPfmm,"",@"SHT_CUDA_INFO"
	.sectionflags	@""
	.align	4


	//----- nvinfo : EIATTR_CUDA_API_VERSION
	.align		4
        /*0000*/ 	.byte	0x04, 0x37
        /*0002*/ 	.short	(.L_9 - .L_8)
.L_8:
        /*0004*/ 	.word	0x00000082


	//----- nvinfo : EIATTR_KPARAM_INFO
	.align		4
.L_9:
        /*0008*/ 	.byte	0x04, 0x17
        /*000a*/ 	.short	(.L_11 - .L_10)
.L_10:
        /*000c*/ 	.word	0x00000000
        /*0010*/ 	.short	0x0006
        /*0012*/ 	.short	0x0028
        /*0014*/ 	.byte	0x00, 0xf0, 0x21, 0x00


	//----- nvinfo : EIATTR_KPARAM_INFO
	.align		4
.L_11:
        /*0018*/ 	.byte	0x04, 0x17
        /*001a*/ 	.short	(.L_13 - .L_12)
.L_12:
        /*001c*/ 	.word	0x00000000
        /*0020*/ 	.short	0x0005
        /*0022*/ 	.short	0x0020
        /*0024*/ 	.byte	0x00, 0xf0, 0x21, 0x00


	//----- nvinfo : EIATTR_KPARAM_INFO
	.align		4
.L_13:
        /*0028*/ 	.byte	0x04, 0x17
        /*002a*/ 	.short	(.L_15 - .L_14)
.L_14:
        /*002c*/ 	.word	0x00000000
        /*0030*/ 	.short	0x0004
        /*0032*/ 	.short	0x0018
        /*0034*/ 	.byte	0x00, 0xf5, 0x21, 0x00


	//----- nvinfo : EIATTR_KPARAM_INFO
	.align		4
.L_15:
        /*0038*/ 	.byte	0x04, 0x17
        /*003a*/ 	.short	(.L_17 - .L_16)
.L_16:
        /*003c*/ 	.word	0x00000000
        /*0040*/ 	.short	0x0003
        /*0042*/ 	.short	0x0010
        /*0044*/ 	.byte	0x00, 0xf0, 0x11, 0x00


	//----- nvinfo : EIATTR_KPARAM_INFO
	.align		4
.L_17:
        /*0048*/ 	.byte	0x04, 0x17
        /*004a*/ 	.short	(.L_19 - .L_18)
.L_18:
        /*004c*/ 	.word	0x00000000
        /*0050*/ 	.short	0x0002
        /*0052*/ 	.short	0x000c
        /*0054*/ 	.byte	0x00, 0xf0, 0x11, 0x00


	//----- nvinfo : EIATTR_KPARAM_INFO
	.align		4
.L_19:
        /*0058*/ 	.byte	0x04, 0x17
        /*005a*/ 	.short	(.L_21 - .L_20)
.L_20:
        /*005c*/ 	.word	0x00000000
        /*0060*/ 	.short	0x0001
        /*0062*/ 	.short	0x0008
        /*0064*/ 	.byte	0x00, 0xf0, 0x11, 0x00


	//----- nvinfo : EIATTR_KPARAM_INFO
	.align		4
.L_21:
        /*0068*/ 	.byte	0x04, 0x17
        /*006a*/ 	.short	(.L_23 - .L_22)
.L_22:
        /*006c*/ 	.word	0x00000000
        /*0070*/ 	.short	0x0000
        /*0072*/ 	.short	0x0000
        /*0074*/ 	.byte	0x00, 0xf5, 0x21, 0x00


	//----- nvinfo : EIATTR_SPARSE_MMA_MASK
	.align		4
.L_23:
        /*0078*/ 	.byte	0x03, 0x50
        /*007a*/ 	.short	0x0000


	//----- nvinfo : EIATTR_MAXREG_COUNT
	.align		4
        /*007c*/ 	.byte	0x03, 0x1b
        /*007e*/ 	.short	0x00ff


	//----- nvinfo : EIATTR_MERCURY_ISA_VERSION
	.align		4
        /*0080*/ 	.byte	0x03, 0x5f
        /*0082*/ 	.short	0x0101


	//----- nvinfo : EIATTR_VRC_CTA_INIT_COUNT
	.align		4
        /*0084*/ 	.byte	0x02, 0x4a
	.zero		1
	.zero		1


	//----- nvinfo : EIATTR_EXIT_INSTR_OFFSETS
	.align		4
        /*0088*/ 	.byte	0x04, 0x1c
        /*008a*/ 	.short	(.L_25 - .L_24)


	//   ....[0]....
.L_24:
        /*008c*/ 	.word	0x00000090


	//   ....[1]....
        /*0090*/ 	.word	0x00000dd0


	//----- nvinfo : EIATTR_CRS_STACK_SIZE
	.align		4
.L_25:
        /*0094*/ 	.byte	0x04, 0x1e
        /*0096*/ 	.short	(.L_27 - .L_26)
.L_26:
        /*0098*/ 	.word	0x00000000


	//----- nvinfo : EIATTR_CBANK_PARAM_SIZE
	.align		4
.L_27:
        /*009c*/ 	.byte	0x03, 0x19
        /*009e*/ 	.short	0x0030


	//----- nvinfo : EIATTR_PARAM_CBANK
	.align		4
        /*00a0*/ 	.byte	0x04, 0x0a
        /*00a2*/ 	.short	(.L_29 - .L_28)
	.align		4
.L_28:
        /*00a4*/ 	.word	index@(.nv.constant0._Z15average_poolingPKfiiiPfmm)
        /*00a8*/ 	.short	0x0380
        /*00aa*/ 	.short	0x0030


	//----- nvinfo : EIATTR_SW_WAR
	.align		4
.L_29:
        /*00ac*/ 	.byte	0x04, 0x36
        /*00ae*/ 	.short	(.L_31 - .L_30)
.L_30:
        /*00b0*/ 	.word	0x00000008
.L_31:


//--------------------- .nv.callgraph             --------------------------
	.section	.nv.callgraph,"",@"SHT_CUDA_CALLGRAPH"
	.align	4
	.sectionentsize	8
	.align		4
        /*0000*/ 	.word	0x00000000
	.align		4
        /*0004*/ 	.word	0xffffffff
	.align		4
        /*0008*/ 	.word	0x00000000
	.align		4
        /*000c*/ 	.word	0xfffffffe
	.align		4
        /*0010*/ 	.word	0x00000000
	.align		4
        /*0014*/ 	.word	0xfffffffd
	.align		4
        /*0018*/ 	.word	0x00000000
	.align		4
        /*001c*/ 	.word	0xfffffffc


//--------------------- .text._Z15average_poolingPKfiiiPfmm --------------------------
	.section	.text._Z15average_poolingPKfiiiPfmm,"ax",@progbits
	.align	128
        .global         _Z15average_poolingPKfiiiPfmm
        .type           _Z15average_poolingPKfiiiPfmm,@function
        .size           _Z15average_poolingPKfiiiPfmm,(.L_x_20 - _Z15average_poolingPKfiiiPfmm)
        .other          _Z15average_poolingPKfiiiPfmm,@"STO_CUDA_ENTRY STV_DEFAULT"
_Z15average_poolingPKfiiiPfmm:
.text._Z15average_poolingPKfiiiPfmm:
[----:B------:R-:W-:Y:S01]  /*0000*/  LDC R1, c[0x0][0x37c] ;  /* 0x0000df00ff017b82 */ /* 0x000fe20000000800 */
[----:B------:R-:W0:Y:S07]  /*0010*/  S2R R3, SR_TID.X ;  /* 0x0000000000037919 */ /* 0x000e2e0000002100 */
[----:B------:R-:W0:Y:S01]  /*0020*/  S2UR UR4, SR_CTAID.X ;  /* 0x00000000000479c3 */ /* 0x000e220000002500 */
[----:B------:R-:W1:Y:S07]  /*0030*/  LDCU.64 UR6, c[0x0][0x3a0] ;  /* 0x00007400ff0677ac */ /* 0x000e6e0008000a00 */
[----:B------:R-:W0:Y:S02]  /*0040*/  LDC R2, c[0x0][0x360] ;  /* 0x0000d800ff027b82 */ /* 0x000e240000000800 */
[----:B0-----:R-:W-:-:S05]  /*0050*/  IMAD R2, R2, UR4, R3 ;  /* 0x0000000402027c24 */ /* 0x001fca000f8e0203 */
[----:B-1----:R-:W-:Y:S02]  /*0060*/  ISETP.GE.U32.AND P0, PT, R2, UR6, PT ;  /* 0x0000000602007c0c */ /* 0x002fe4000bf06070 */
[----:B------:R-:W-:-:S04]  /*0070*/  SHF.R.S32.HI R3, RZ, 0x1f, R2 ;  /* 0x0000001fff037819 */ /* 0x000fc80000011402 */
[----:B------:R-:W-:-:S13]  /*0080*/  ISETP.GE.U32.AND.EX P0, PT, R3, UR7, PT, P0 ;  /* 0x0000000703007c0c */ /* 0x000fda000bf06100 */
[----:B------:R-:W-:Y:S05]  /*0090*/  @P0 EXIT ;  /* 0x000000000000094d */ /* 0x000fea0003800000 */
[----:B------:R-:W0:Y:S01]  /*00a0*/  LDCU UR5, c[0x0][0x388] ;  /* 0x00007100ff0577ac */ /* 0x000e220008000800 */
[----:B------:R-:W-:Y:S01]  /*00b0*/  IMAD.MOV.U32 R0, RZ, RZ, RZ ;  /* 0x000000ffff007224 */ /* 0x000fe200078e00ff */
[----:B------:R-:W1:Y:S01]  /*00c0*/  LDCU.64 UR8, c[0x0][0x358] ;  /* 0x00006b00ff0877ac */ /* 0x000e620008000a00 */
[----:B0-----:R-:W-:-:S09]  /*00d0*/  UISETP.GE.AND UP0, UPT, UR5, 0x1, UPT ;  /* 0x000000010500788c */ /* 0x001fd2000bf06270 */
[----:B-1----:R-:W-:Y:S05]  /*00e0*/  BRA.U !UP0, `(.L_x_0) ;  /* 0x0000000908e87547 */ /* 0x002fea000b800000 */
[----:B------:R-:W0:Y:S01]  /*00f0*/  LDC R5, c[0x0][0x390] ;  /* 0x0000e400ff057b82 */ /* 0x000e220000000800 */
[----:B------:R-:W0:Y:S01]  /*0100*/  LDCU UR7, c[0x0][0x38c] ;  /* 0x00007180ff0777ac */ /* 0x000e220008000800 */
[----:B------:R-:W-:Y:S01]  /*0110*/  IMAD.MOV.U32 R0, RZ, RZ, RZ ;  /* 0x000000ffff007224 */ /* 0x000fe200078e00ff */
[----:B------:R-:W-:Y:S02]  /*0120*/  UISETP.GE.U32.AND UP1, UPT, UR5, 0x8, UPT ;  /* 0x000000080500788c */ /* 0x000fe4000bf26070 */
[----:B------:R-:W-:Y:S01]  /*0130*/  ULOP3.LUT UR6, UR5, 0x7, URZ, 0xc0, !UPT ;  /* 0x0000000705067892 */ /* 0x000fe2000f8ec0ff */
[----:B------:R-:W-:-:S03]  /*0140*/  UMOV UR4, URZ ;  /* 0x000000ff00047c82 */ /* 0x000fc60008000000 */
[----:B------:R-:W-:Y:S01]  /*0150*/  UISETP.NE.AND UP0, UPT, UR6, URZ, UPT ;  /* 0x000000ff0600728c */ /* 0x000fe2000bf05270 */
[----:B0-----:R-:W-:Y:S02]  /*0160*/  IMAD R4, R2, UR7, -R5 ;  /* 0x0000000702047c24 */ /* 0x001fe4000f8e0a05 */
[----:B------:R-:W-:Y:S08]  /*0170*/  BRA.U !UP1, `(.L_x_1) ;  /* 0x0000000509787547 */ /* 0x000ff0000b800000 */
[----:B------:R-:W-:Y:S01]  /*0180*/  ULOP3.LUT UR4, UR5, 0x7ffffff8, URZ, 0xc0, !UPT ;  /* 0x7ffffff805047892 */ /* 0x000fe2000f8ec0ff */
[C---:B------:R-:W-:Y:S01]  /*0190*/  VIADD R10, R4.reuse, 0x3 ;  /* 0x00000003040a7836 */ /* 0x040fe20000000000 */
[----:B------:R-:W0:Y:S01]  /*01a0*/  LDCU.64 UR10, c[0x0][0x3a8] ;  /* 0x00007500ff0a77ac */ /* 0x000e220008000a00 */
[C---:B------:R-:W-:Y:S02]  /*01b0*/  VIADD R20, R4.reuse, 0x1 ;  /* 0x0000000104147836 */ /* 0x040fe40000000000 */
[C---:B------:R-:W-:Y:S01]  /*01c0*/  VIADD R11, R4.reuse, 0x2 ;  /* 0x00000002040b7836 */ /* 0x040fe20000000000 */
[----:B------:R-:W-:Y:S01]  /*01d0*/  UIADD3 UR5, UPT, UPT, -UR4, URZ, URZ ;  /* 0x000000ff04057290 */ /* 0x000fe2000fffe1ff */
[C---:B------:R-:W-:Y:S02]  /*01e0*/  VIADD R5, R4.reuse, 0x4 ;  /* 0x0000000404057836 */ /* 0x040fe40000000000 */
[C---:B------:R-:W-:Y:S02]  /*01f0*/  VIADD R7, R4.reuse, 0x5 ;  /* 0x0000000504077836 */ /* 0x040fe40000000000 */
[----:B------:R-:W-:-:S02]  /*0200*/  VIADD R8, R4, 0x6 ;  /* 0x0000000604087836 */ /* 0x000fc40000000000 */
[----:B------:R-:W-:Y:S02]  /*0210*/  VIADD R9, R4, 0x7 ;  /* 0x0000000704097836 */ /* 0x000fe40000000000 */
[----:B------:R-:W-:Y:S02]  /*0220*/  IMAD.MOV.U32 R0, RZ, RZ, RZ ;  /* 0x000000ffff007224 */ /* 0x000fe400078e00ff */
[----:B------:R-:W-:-:S07]  /*0230*/  IMAD.MOV.U32 R6, RZ, RZ, R4 ;  /* 0x000000ffff067224 */ /* 0x000fce00078e0004 */
.L_x_2:
[----:B0-----:R-:W-:Y:S01]  /*0240*/  ISETP.GE.U32.AND P6, PT, R6, UR10, PT ;  /* 0x0000000a06007c0c */ /* 0x001fe2000bfc6070 */
[----:B------:R-:W-:Y:S01]  /*0250*/  VIADD R15, R10, 0xfffffffd ;  /* 0xfffffffd0a0f7836 */ /* 0x000fe20000000000 */
[----:B------:R-:W-:-:S04]  /*0260*/  SHF.R.S32.HI R12, RZ, 0x1f, R6 ;  /* 0x0000001fff0c7819 */ /* 0x000fc80000011406 */
[----:B------:R-:W-:-:S04]  /*0270*/  ISETP.GE.U32.AND.EX P6, PT, R12, UR11, PT, P6 ;  /* 0x0000000b0c007c0c */ /* 0x000fc8000bfc6160 */
[----:B------:R-:W-:-:S13]  /*0280*/  ISETP.LT.OR P6, PT, R15, RZ, P6 ;  /* 0x000000ff0f00720c */ /* 0x000fda00037c1670 */
[----:B------:R-:W0:Y:S02]  /*0290*/  @!P6 LDC.64 R12, c[0x0][0x380] ;  /* 0x0000e000ff0ceb82 */ /* 0x000e240000000a00 */
[----:B0-----:R-:W-:-:S05]  /*02a0*/  @!P6 IMAD.WIDE.U32 R12, R15, 0x4, R12 ;  /* 0x000000040f0ce825 */ /* 0x001fca00078e000c */
[----:B------:R0:W2:Y:S01]  /*02b0*/  @!P6 LDG.E R17, desc[UR8][R12.64] ;  /* 0x000000080c11e981 */ /* 0x0000a2000c1e1900 */
[----:B------:R-:W-:Y:S01]  /*02c0*/  ISETP.GE.U32.AND P1, PT, R11, UR10, PT ;  /* 0x0000000a0b007c0c */ /* 0x000fe2000bf26070 */
[C---:B------:R-:W-:Y:S01]  /*02d0*/  VIADD R19, R10.reuse, 0xffffffff ;  /* 0xffffffff0a137836 */ /* 0x040fe20000000000 */
[----:B------:R-:W-:Y:S01]  /*02e0*/  SHF.R.S32.HI R16, RZ, 0x1f, R11 ;  /* 0x0000001fff107819 */ /* 0x000fe2000001140b */
[----:B------:R-:W-:Y:S01]  /*02f0*/  VIADD R15, R10, 0xfffffffe ;  /* 0xfffffffe0a0f7836 */ /* 0x000fe20000000000 */
[----:B------:R-:W-:Y:S01]  /*0300*/  ISETP.GE.U32.AND P0, PT, R20, UR10, PT ;  /* 0x0000000a14007c0c */ /* 0x000fe2000bf06070 */
[C---:B------:R-:W-:Y:S01]  /*0310*/  VIADD R22, R10.reuse, 0x2 ;  /* 0x000000020a167836 */ /* 0x040fe20000000000 */
[----:B------:R-:W-:Y:S01]  /*0320*/  SHF.R.S32.HI R14, RZ, 0x1f, R20 ;  /* 0x0000001fff0e7819 */ /* 0x000fe20000011414 */
[----:B------:R-:W-:Y:S01]  /*0330*/  VIADD R21, R10, 0x3 ;  /* 0x000000030a157836 */ /* 0x000fe20000000000 */
[----:B------:R-:W-:Y:S01]  /*0340*/  ISETP.GE.U32.AND.EX P1, PT, R16, UR11, PT, P1 ;  /* 0x0000000b10007c0c */ /* 0x000fe2000bf26110 */
[----:B0-----:R-:W-:Y:S01]  /*0350*/  VIADD R13, R10, 0x1 ;  /* 0x000000010a0d7836 */ /* 0x001fe20000000000 */
[----:B------:R-:W-:Y:S01]  /*0360*/  ISETP.GE.U32.AND.EX P0, PT, R14, UR11, PT, P0 ;  /* 0x0000000b0e007c0c */ /* 0x000fe2000bf06100 */
[----:B------:R-:W-:Y:S01]  /*0370*/  VIADD R23, R10, 0x4 ;  /* 0x000000040a177836 */ /* 0x000fe20000000000 */
[----:B------:R-:W-:-:S02]  /*0380*/  ISETP.GE.U32.AND P3, PT, R5, UR10, PT ;  /* 0x0000000a05007c0c */ /* 0x000fc4000bf66070 */
[----:B------:R-:W-:Y:S02]  /*0390*/  SHF.R.S32.HI R12, RZ, 0x1f, R5 ;  /* 0x0000001fff0c7819 */ /* 0x000fe40000011405 */
[----:B------:R-:W-:Y:S02]  /*03a0*/  ISETP.LT.OR P1, PT, R19, RZ, P1 ;  /* 0x000000ff1300720c */ /* 0x000fe40000f21670 */
[----:B------:R-:W-:Y:S02]  /*03b0*/  ISETP.LT.OR P0, PT, R15, RZ, P0 ;  /* 0x000000ff0f00720c */ /* 0x000fe40000701670 */
[----:B------:R-:W-:Y:S02]  /*03c0*/  ISETP.GE.U32.AND.EX P3, PT, R12, UR11, PT, P3 ;  /* 0x0000000b0c007c0c */ /* 0x000fe4000bf66130 */
[----:B------:R-:W-:Y:S02]  /*03d0*/  ISETP.GE.U32.AND P2, PT, R10, UR10, PT ;  /* 0x0000000a0a007c0c */ /* 0x000fe4000bf46070 */
[----:B------:R-:W-:-:S02]  /*03e0*/  ISETP.LT.OR P3, PT, R13, RZ, P3 ;  /* 0x000000ff0d00720c */ /* 0x000fc40001f61670 */
[----:B------:R-:W-:Y:S02]  /*03f0*/  SHF.R.S32.HI R18, RZ, 0x1f, R10 ;  /* 0x0000001fff127819 */ /* 0x000fe4000001140a */
[----:B------:R-:W-:Y:S01]  /*0400*/  ISETP.GE.U32.AND P4, PT, R7, UR10, PT ;  /* 0x0000000a07007c0c */ /* 0x000fe2000bf86070 */
[----:B------:R-:W0:Y:S01]  /*0410*/  @!P1 LDC.64 R26, c[0x0][0x380] ;  /* 0x0000e000ff1a9b82 */ /* 0x000e220000000a00 */
[----:B------:R-:W-:Y:S02]  /*0420*/  ISETP.GE.U32.AND.EX P2, PT, R18, UR11, PT, P2 ;  /* 0x0000000b12007c0c */ /* 0x000fe4000bf46120 */
[----:B------:R-:W-:Y:S02]  /*0430*/  SHF.R.S32.HI R12, RZ, 0x1f, R7 ;  /* 0x0000001fff0c7819 */ /* 0x000fe40000011407 */
[----:B------:R-:W-:Y:S02]  /*0440*/  ISETP.LT.OR P2, PT, R10, RZ, P2 ;  /* 0x000000ff0a00720c */ /* 0x000fe40001741670 */
[----:B------:R-:W-:Y:S01]  /*0450*/  ISETP.GE.U32.AND P5, PT, R8, UR10, PT ;  /* 0x0000000a08007c0c */ /* 0x000fe2000bfa6070 */
[----:B------:R-:W1:Y:S01]  /*0460*/  @!P0 LDC.64 R24, c[0x0][0x380] ;  /* 0x0000e000ff188b82 */ /* 0x000e620000000a00 */
[----:B------:R-:W-:-:S02]  /*0470*/  SHF.R.S32.HI R14, RZ, 0x1f, R8 ;  /* 0x0000001fff0e7819 */ /* 0x000fc40000011408 */
[----:B------:R-:W-:Y:S02]  /*0480*/  ISETP.GE.U32.AND.EX P4, PT, R12, UR11, PT, P4 ;  /* 0x0000000b0c007c0c */ /* 0x000fe4000bf86140 */
[----:B------:R-:W-:Y:S02]  /*0490*/  ISETP.GE.U32.AND.EX P5, PT, R14, UR11, PT, P5 ;  /* 0x0000000b0e007c0c */ /* 0x000fe4000bfa6150 */
[----:B------:R-:W-:Y:S02]  /*04a0*/  ISETP.LT.OR P4, PT, R22, RZ, P4 ;  /* 0x000000ff1600720c */ /* 0x000fe40002781670 */
[----:B------:R-:W-:Y:S01]  /*04b0*/  SHF.R.S32.HI R12, RZ, 0x1f, R9 ;  /* 0x0000001fff0c7819 */ /* 0x000fe20000011409 */
[----:B------:R-:W3:Y:S01]  /*04c0*/  @!P2 LDC.64 R28, c[0x0][0x380] ;  /* 0x0000e000ff1cab82 */ /* 0x000ee20000000a00 */
[----:B------:R-:W-:Y:S01]  /*04d0*/  ISETP.LT.OR P5, PT, R21, RZ, P5 ;  /* 0x000000ff1500720c */ /* 0x000fe20002fa1670 */
[----:B0-----:R-:W-:-:S08]  /*04e0*/  @!P1 IMAD.WIDE.U32 R26, R19, 0x4, R26 ;  /* 0x00000004131a9825 */ /* 0x001fd000078e001a */
[----:B------:R-:W0:Y:S01]  /*04f0*/  @!P4 LDC.64 R18, c[0x0][0x380] ;  /* 0x0000e000ff12cb82 */ /* 0x000e220000000a00 */
[----:B------:R-:W4:Y:S01]  /*0500*/  @!P1 LDG.E R27, desc[UR8][R26.64] ;  /* 0x000000081a1b9981 */ /* 0x000f22000c1e1900 */
[----:B-1----:R-:W-:-:S06]  /*0510*/  @!P0 IMAD.WIDE.U32 R24, R15, 0x4, R24 ;  /* 0x000000040f188825 */ /* 0x002fcc00078e0018 */
[----:B------:R-:W1:Y:S01]  /*0520*/  @!P5 LDC.64 R14, c[0x0][0x380] ;  /* 0x0000e000ff0edb82 */ /* 0x000e620000000a00 */
[----:B------:R-:W5:Y:S01]  /*0530*/  @!P0 LDG.E R25, desc[UR8][R24.64] ;  /* 0x0000000818198981 */ /* 0x000f62000c1e1900 */
[----:B---3--:R-:W-:-:S06]  /*0540*/  @!P2 IMAD.WIDE.U32 R28, R10, 0x4, R28 ;  /* 0x000000040a1ca825 */ /* 0x008fcc00078e001c */
[----:B------:R-:W3:Y:S01]  /*0550*/  @!P2 LDG.E R29, desc[UR8][R28.64] ;  /* 0x000000081c1da981 */ /* 0x000ee2000c1e1900 */
[----:B0-----:R-:W-:-:S06]  /*0560*/  @!P4 IMAD.WIDE.U32 R18, R22, 0x4, R18 ;  /* 0x000000041612c825 */ /* 0x001fcc00078e0012 */
[----:B------:R-:W3:Y:S01]  /*0570*/  @!P4 LDG.E R19, desc[UR8][R18.64] ;  /* 0x000000081213c981 */ /* 0x000ee2000c1e1900 */
[----:B-1----:R-:W-:-:S06]  /*0580*/  @!P5 IMAD.WIDE.U32 R14, R21, 0x4, R14 ;  /* 0x00000004150ed825 */ /* 0x002fcc00078e000e */
[----:B------:R-:W3:Y:S01]  /*0590*/  @!P5 LDG.E R15, desc[UR8][R14.64] ;  /* 0x000000080e0fd981 */ /* 0x000ee2000c1e1900 */
[----:B--2---:R-:W-:Y:S01]  /*05a0*/  @!P6 FADD R0, R0, R17 ;  /* 0x000000110000e221 */ /* 0x004fe20000000000 */
[----:B------:R-:W-:Y:S01]  /*05b0*/  ISETP.GE.U32.AND P6, PT, R9, UR10, PT ;  /* 0x0000000a09007c0c */ /* 0x000fe2000bfc6070 */
[----:B------:R-:W0:Y:S03]  /*05c0*/  @!P3 LDC.64 R16, c[0x0][0x380] ;  /* 0x0000e000ff10bb82 */ /* 0x000e260000000a00 */
[----:B------:R-:W-:-:S04]  /*05d0*/  ISETP.GE.U32.AND.EX P6, PT, R12, UR11, PT, P6 ;  /* 0x0000000b0c007c0c */ /* 0x000fc8000bfc6160 */
[----:B------:R-:W-:Y:S01]  /*05e0*/  ISETP.LT.OR P6, PT, R23, RZ, P6 ;  /* 0x000000ff1700720c */ /* 0x000fe200037c1670 */
[----:B0-----:R-:W-:-:S12]  /*05f0*/  @!P3 IMAD.WIDE.U32 R16, R13, 0x4, R16 ;  /* 0x000000040d10b825 */ /* 0x001fd800078e0010 */
[----:B------:R-:W0:Y:S01]  /*0600*/  @!P6 LDC.64 R12, c[0x0][0x380] ;  /* 0x0000e000ff0ceb82 */ /* 0x000e220000000a00 */
[----:B------:R-:W2:Y:S01]  /*0610*/  @!P3 LDG.E R17, desc[UR8][R16.64] ;  /* 0x000000081011b981 */ /* 0x000ea2000c1e1900 */
[----:B0-----:R-:W-:-:S06]  /*0620*/  @!P6 IMAD.WIDE.U32 R12, R23, 0x4, R12 ;  /* 0x00000004170ce825 */ /* 0x001fcc00078e000c */
[----:B------:R-:W2:Y:S01]  /*0630*/  @!P6 LDG.E R13, desc[UR8][R12.64] ;  /* 0x000000080c0de981 */ /* 0x000ea2000c1e1900 */
[----:B------:R-:W-:Y:S01]  /*0640*/  UIADD3 UR5, UPT, UPT, UR5, 0x8, URZ ;  /* 0x0000000805057890 */ /* 0x000fe2000fffe0ff */
[----:B-----5:R-:W-:-:S04]  /*0650*/  @!P0 FADD R0, R0, R25 ;  /* 0x0000001900008221 */ /* 0x020fc80000000000 */
[----:B----4-:R-:W-:Y:S01]  /*0660*/  @!P1 FADD R0, R0, R27 ;  /* 0x0000001b00009221 */ /* 0x010fe20000000000 */
[----:B------:R-:W-:-:S03]  /*0670*/  UISETP.NE.AND UP1, UPT, UR5, URZ, UPT ;  /* 0x000000ff0500728c */ /* 0x000fc6000bf25270 */
[----:B---3--:R-:W-:Y:S01]  /*0680*/  @!P2 FADD R0, R0, R29 ;  /* 0x0000001d0000a221 */ /* 0x008fe20000000000 */
[----:B------:R-:W-:Y:S02]  /*0690*/  VIADD R20, R20, 0x8 ;  /* 0x0000000814147836 */ /* 0x000fe40000000000 */
[----:B------:R-:W-:Y:S02]  /*06a0*/  VIADD R11, R11, 0x8 ;  /* 0x000000080b0b7836 */ /* 0x000fe40000000000 */
[----:B------:R-:W-:Y:S02]  /*06b0*/  VIADD R6, R6, 0x8 ;  /* 0x0000000806067836 */ /* 0x000fe40000000000 */
[----:B------:R-:W-:Y:S02]  /*06c0*/  VIADD R5, R5, 0x8 ;  /* 0x0000000805057836 */ /* 0x000fe40000000000 */
[----:B------:R-:W-:Y:S02]  /*06d0*/  VIADD R7, R7, 0x8 ;  /* 0x0000000807077836 */ /* 0x000fe40000000000 */
[----:B------:R-:W-:-:S02]  /*06e0*/  VIADD R8, R8, 0x8 ;  /* 0x0000000808087836 */ /* 0x000fc40000000000 */
[----:B------:R-:W-:Y:S02]  /*06f0*/  VIADD R9, R9, 0x8 ;  /* 0x0000000809097836 */ /* 0x000fe40000000000 */
[----:B------:R-:W-:Y:S02]  /*0700*/  VIADD R10, R10, 0x8 ;  /* 0x000000080a0a7836 */ /* 0x000fe40000000000 */
[----:B--2---:R-:W-:-:S04]  /*0710*/  @!P3 FADD R0, R0, R17 ;  /* 0x000000110000b221 */ /* 0x004fc80000000000 */
[----:B------:R-:W-:-:S04]  /*0720*/  @!P4 FADD R0, R0, R19 ;  /* 0x000000130000c221 */ /* 0x000fc80000000000 */
[----:B------:R-:W-:-:S04]  /*0730*/  @!P5 FADD R0, R0, R15 ;  /* 0x0000000f0000d221 */ /* 0x000fc80000000000 */
[----:B------:R-:W-:Y:S01]  /*0740*/  @!P6 FADD R0, R0, R13 ;  /* 0x0000000d0000e221 */ /* 0x000fe20000000000 */
[----:B------:R-:W-:Y:S06]  /*0750*/  BRA.U UP1, `(.L_x_2) ;  /* 0xfffffff901b87547 */ /* 0x000fec000b83ffff */
.L_x_1:
[----:B------:R-:W-:Y:S05]  /*0760*/  BRA.U !UP0, `(.L_x_0) ;  /* 0x0000000508487547 */ /* 0x000fea000b800000 */
[----:B------:R-:W0:Y:S01]  /*0770*/  LDCU UR5, c[0x0][0x388] ;  /* 0x00007100ff0577ac */ /* 0x000e220008000800 */
[----:B------:R-:W-:Y:S02]  /*0780*/  UISETP.GE.U32.AND UP0, UPT, UR6, 0x4, UPT ;  /* 0x000000040600788c */ /* 0x000fe4000bf06070 */
[----:B0-----:R-:W-:-:S04]  /*0790*/  ULOP3.LUT UR7, UR5, 0x3, URZ, 0xc0, !UPT ;  /* 0x0000000305077892 */ /* 0x001fc8000f8ec0ff */
[----:B------:R-:W-:-:S03]  /*07a0*/  UISETP.NE.AND UP1, UPT, UR7, URZ, UPT ;  /* 0x000000ff0700728c */ /* 0x000fc6000bf25270 */
[----:B------:R-:W-:Y:S08]  /*07b0*/  BRA.U !UP0, `(.L_x_3) ;  /* 0x0000000108987547 */ /* 0x000ff0000b800000 */
[----:B------:R-:W0:Y:S01]  /*07c0*/  LDCU.64 UR10, c[0x0][0x3a8] ;  /* 0x00007500ff0a77ac */ /* 0x000e220008000a00 */
[----:B------:R-:W-:-:S04]  /*07d0*/  VIADD R5, R4, UR4 ;  /* 0x0000000404057c36 */ /* 0x000fc80008000000 */
[C---:B------:R-:W-:Y:S01]  /*07e0*/  VIADD R15, R5.reuse, 0x1 ;  /* 0x00000001050f7836 */ /* 0x040fe20000000000 */
[----:B------:R-:W-:Y:S01]  /*07f0*/  SHF.R.S32.HI R6, RZ, 0x1f, R5 ;  /* 0x0000001fff067819 */ /* 0x000fe20000011405 */
[C---:B------:R-:W-:Y:S02]  /*0800*/  VIADD R17, R5.reuse, 0x2 ;  /* 0x0000000205117836 */ /* 0x040fe40000000000 */
[----:B------:R-:W-:-:S03]  /*0810*/  VIADD R19, R5, 0x3 ;  /* 0x0000000305137836 */ /* 0x000fc60000000000 */
[----:B------:R-:W-:Y:S02]  /*0820*/  SHF.R.S32.HI R7, RZ, 0x1f, R17 ;  /* 0x0000001fff077819 */ /* 0x000fe40000011411 */
[----:B0-----:R-:W-:Y:S02]  /*0830*/  ISETP.GE.U32.AND P0, PT, R5, UR10, PT ;  /* 0x0000000a05007c0c */ /* 0x001fe4000bf06070 */
[----:B------:R-:W-:Y:S02]  /*0840*/  ISETP.GE.U32.AND P1, PT, R15, UR10, PT ;  /* 0x0000000a0f007c0c */ /* 0x000fe4000bf26070 */
[----:B------:R-:W-:Y:S02]  /*0850*/  ISETP.GE.U32.AND.EX P0, PT, R6, UR11, PT, P0 ;  /* 0x0000000b06007c0c */ /* 0x000fe4000bf06100 */
[----:B------:R-:W-:Y:S02]  /*0860*/  SHF.R.S32.HI R6, RZ, 0x1f, R15 ;  /* 0x0000001fff067819 */ /* 0x000fe4000001140f */
[----:B------:R-:W-:-:S02]  /*0870*/  ISETP.GE.U32.AND P2, PT, R17, UR10, PT ;  /* 0x0000000a11007c0c */ /* 0x000fc4000bf46070 */
[----:B------:R-:W-:Y:S02]  /*0880*/  ISETP.GE.U32.AND.EX P1, PT, R6, UR11, PT, P1 ;  /* 0x0000000b06007c0c */ /* 0x000fe4000bf26110 */
[----:B------:R-:W-:Y:S02]  /*0890*/  ISETP.LT.OR P0, PT, R5, RZ, P0 ;  /* 0x000000ff0500720c */ /* 0x000fe40000701670 */
[----:B------:R-:W-:Y:S02]  /*08a0*/  ISETP.GE.U32.AND.EX P2, PT, R7, UR11, PT, P2 ;  /* 0x0000000b07007c0c */ /* 0x000fe4000bf46120 */
[----:B------:R-:W-:Y:S02]  /*08b0*/  ISETP.GE.U32.AND P3, PT, R19, UR10, PT ;  /* 0x0000000a13007c0c */ /* 0x000fe4000bf66070 */
[----:B------:R-:W-:Y:S02]  /*08c0*/  SHF.R.S32.HI R6, RZ, 0x1f, R19 ;  /* 0x0000001fff067819 */ /* 0x000fe40000011413 */
[----:B------:R-:W-:-:S02]  /*08d0*/  ISETP.LT.OR P1, PT, R15, RZ, P1 ;  /* 0x000000ff0f00720c */ /* 0x000fc40000f21670 */
[----:B------:R-:W-:Y:S02]  /*08e0*/  ISETP.GE.U32.AND.EX P3, PT, R6, UR11, PT, P3 ;  /* 0x0000000b06007c0c */ /* 0x000fe4000bf66130 */
[----:B------:R-:W-:Y:S01]  /*08f0*/  ISETP.LT.OR P2, PT, R17, RZ, P2 ;  /* 0x000000ff1100720c */ /* 0x000fe20001741670 */
[----:B------:R-:W0:Y:S01]  /*0900*/  @!P0 LDC.64 R10, c[0x0][0x380] ;  /* 0x0000e000ff0a8b82 */ /* 0x000e220000000a00 */
[----:B------:R-:W-:-:S07]  /*0910*/  ISETP.LT.OR P3, PT, R19, RZ, P3 ;  /* 0x000000ff1300720c */ /* 0x000fce0001f61670 */
[----:B------:R-:W1:Y:S08]  /*0920*/  @!P1 LDC.64 R12, c[0x0][0x380] ;  /* 0x0000e000ff0c9b82 */ /* 0x000e700000000a00 */
[----:B------:R-:W2:Y:S08]  /*0930*/  @!P2 LDC.64 R8, c[0x0][0x380] ;  /* 0x0000e000ff08ab82 */ /* 0x000eb00000000a00 */
[----:B------:R-:W3:Y:S01]  /*0940*/  @!P3 LDC.64 R6, c[0x0][0x380] ;  /* 0x0000e000ff06bb82 */ /* 0x000ee20000000a00 */
[----:B0-----:R-:W-:-:S06]  /*0950*/  @!P0 IMAD.WIDE.U32 R10, R5, 0x4, R10 ;  /* 0x00000004050a8825 */ /* 0x001fcc00078e000a */
[----:B------:R-:W4:Y:S01]  /*0960*/  @!P0 LDG.E R11, desc[UR8][R10.64] ;  /* 0x000000080a0b8981 */ /* 0x000f22000c1e1900 */
[----:B-1----:R-:W-:-:S06]  /*0970*/  @!P1 IMAD.WIDE.U32 R12, R15, 0x4, R12 ;  /* 0x000000040f0c9825 */ /* 0x002fcc00078e000c */
[----:B------:R-:W5:Y:S01]  /*0980*/  @!P1 LDG.E R13, desc[UR8][R12.64] ;  /* 0x000000080c0d9981 */ /* 0x000f62000c1e1900 */
[----:B--2---:R-:W-:-:S06]  /*0990*/  @!P2 IMAD.WIDE.U32 R8, R17, 0x4, R8 ;  /* 0x000000041108a825 */ /* 0x004fcc00078e0008 */
[----:B------:R-:W2:Y:S01]  /*09a0*/  @!P2 LDG.E R9, desc[UR8][R8.64] ;  /* 0x000000080809a981 */ /* 0x000ea2000c1e1900 */
[----:B---3--:R-:W-:-:S06]  /*09b0*/  @!P3 IMAD.WIDE.U32 R6, R19, 0x4, R6 ;  /* 0x000000041306b825 */ /* 0x008fcc00078e0006 */
[----:B------:R-:W3:Y:S01]  /*09c0*/  @!P3 LDG.E R7, desc[UR8][R6.64] ;  /* 0x000000080607b981 */ /* 0x000ee2000c1e1900 */
[----:B------:R-:W-:Y:S01]  /*09d0*/  UIADD3 UR4, UPT, UPT, UR4, 0x4, URZ ;  /* 0x0000000404047890 */ /* 0x000fe2000fffe0ff */
[----:B----4-:R-:W-:-:S04]  /*09e0*/  @!P0 FADD R0, R0, R11 ;  /* 0x0000000b00008221 */ /* 0x010fc80000000000 */
[----:B-----5:R-:W-:-:S04]  /*09f0*/  @!P1 FADD R0, R0, R13 ;  /* 0x0000000d00009221 */ /* 0x020fc80000000000 */
[----:B--2---:R-:W-:-:S04]  /*0a00*/  @!P2 FADD R0, R0, R9 ;  /* 0x000000090000a221 */ /* 0x004fc80000000000 */
[----:B---3--:R-:W-:-:S07]  /*0a10*/  @!P3 FADD R0, R0, R7 ;  /* 0x000000070000b221 */ /* 0x008fce0000000000 */
.L_x_3:
[----:B------:R-:W-:Y:S05]  /*0a20*/  BRA.U !UP1, `(.L_x_0) ;  /* 0x0000000109987547 */ /* 0x000fea000b800000 */
[----:B------:R-:W-:Y:S02]  /*0a30*/  UISETP.NE.AND UP0, UPT, UR7, 0x1, UPT ;  /* 0x000000010700788c */ /* 0x000fe4000bf05270 */
[----:B------:R-:W-:-:S04]  /*0a40*/  ULOP3.LUT UR5, UR5, 0x1, URZ, 0xc0, !UPT ;  /* 0x0000000105057892 */ /* 0x000fc8000f8ec0ff */
[----:B------:R-:W-:-:S03]  /*0a50*/  UISETP.NE.U32.AND UP1, UPT, UR5, 0x1, UPT ;  /* 0x000000010500788c */ /* 0x000fc6000bf25070 */
[----:B------:R-:W-:Y:S08]  /*0a60*/  BRA.U !UP0, `(.L_x_4) ;  /* 0x0000000108507547 */ /* 0x000ff0000b800000 */
[----:B------:R-:W0:Y:S01]  /*0a70*/  LDCU.64 UR6, c[0x0][0x3a8] ;  /* 0x00007500ff0677ac */ /* 0x000e220008000a00 */
[----:B------:R-:W-:-:S04]  /*0a80*/  VIADD R11, R4, UR4 ;  /* 0x00000004040b7c36 */ /* 0x000fc80008000000 */
[----:B------:R-:W-:Y:S01]  /*0a90*/  VIADD R5, R11, 0x1 ;  /* 0x000000010b057836 */ /* 0x000fe20000000000 */
[----:B------:R-:W-:-:S04]  /*0aa0*/  SHF.R.S32.HI R6, RZ, 0x1f, R11 ;  /* 0x0000001fff067819 */ /* 0x000fc8000001140b */
[----:B------:R-:W-:Y:S02]  /*0ab0*/  SHF.R.S32.HI R7, RZ, 0x1f, R5 ;  /* 0x0000001fff077819 */ /* 0x000fe40000011405 */
[----:B0-----:R-:W-:Y:S02]  /*0ac0*/  ISETP.GE.U32.AND P0, PT, R11, UR6, PT ;  /* 0x000000060b007c0c */ /* 0x001fe4000bf06070 */
[----:B------:R-:W-:Y:S02]  /*0ad0*/  ISETP.GE.U32.AND P1, PT, R5, UR6, PT ;  /* 0x0000000605007c0c */ /* 0x000fe4000bf26070 */
[----:B------:R-:W-:Y:S02]  /*0ae0*/  ISETP.GE.U32.AND.EX P0, PT, R6, UR7, PT, P0 ;  /* 0x0000000706007c0c */ /* 0x000fe4000bf06100 */
[----:B------:R-:W-:Y:S02]  /*0af0*/  ISETP.GE.U32.AND.EX P1, PT, R7, UR7, PT, P1 ;  /* 0x0000000707007c0c */ /* 0x000fe4000bf26110 */
[----:B------:R-:W-:-:S02]  /*0b00*/  ISETP.LT.OR P0, PT, R11, RZ, P0 ;  /* 0x000000ff0b00720c */ /* 0x000fc40000701670 */
[----:B------:R-:W-:-:S11]  /*0b10*/  ISETP.LT.OR P1, PT, R5, RZ, P1 ;  /* 0x000000ff0500720c */ /* 0x000fd60000f21670 */
[----:B------:R-:W0:Y:S08]  /*0b20*/  @!P0 LDC.64 R6, c[0x0][0x380] ;  /* 0x0000e000ff068b82 */ /* 0x000e300000000a00 */
[----:B------:R-:W1:Y:S01]  /*0b30*/  @!P1 LDC.64 R8, c[0x0][0x380] ;  /* 0x0000e000ff089b82 */ /* 0x000e620000000a00 */
[----:B0-----:R-:W-:-:S06]  /*0b40*/  @!P0 IMAD.WIDE.U32 R6, R11, 0x4, R6 ;  /* 0x000000040b068825 */ /* 0x001fcc00078e0006 */
[----:B------:R-:W2:Y:S01]  /*0b50*/  @!P0 LDG.E R7, desc[UR8][R6.64] ;  /* 0x0000000806078981 */ /* 0x000ea2000c1e1900 */
[----:B-1----:R-:W-:-:S06]  /*0b60*/  @!P1 IMAD.WIDE.U32 R8, R5, 0x4, R8 ;  /* 0x0000000405089825 */ /* 0x002fcc00078e0008 */
[----:B------:R-:W3:Y:S01]  /*0b70*/  @!P1 LDG.E R9, desc[UR8][R8.64] ;  /* 0x0000000808099981 */ /* 0x000ee2000c1e1900 */
[----:B------:R-:W-:Y:S01]  /*0b80*/  UIADD3 UR4, UPT, UPT, UR4, 0x2, URZ ;  /* 0x0000000204047890 */ /* 0x000fe2000fffe0ff */
[----:B--2---:R-:W-:-:S04]  /*0b90*/  @!P0 FADD R0, R0, R7 ;  /* 0x0000000700008221 */ /* 0x004fc80000000000 */
[----:B---3--:R-:W-:-:S07]  /*0ba0*/  @!P1 FADD R0, R0, R9 ;  /* 0x0000000900009221 */ /* 0x008fce0000000000 */
.L_x_4:
[----:B------:R-:W-:Y:S05]  /*0bb0*/  BRA.U UP1, `(.L_x_0) ;  /* 0x0000000101347547 */ /* 0x000fea000b800000 */
[----:B------:R-:W0:Y:S01]  /*0bc0*/  LDCU.64 UR6, c[0x0][0x3a8] ;  /* 0x00007500ff0677ac */ /* 0x000e220008000a00 */
[----:B------:R-:W-:Y:S01]  /*0bd0*/  VIADD R7, R4, UR4 ;  /* 0x0000000404077c36 */ /* 0x000fe20008000000 */
[----:B------:R-:W-:Y:S04]  /*0be0*/  BSSY.RECONVERGENT B0, `(.L_x_0) ;  /* 0x000000a000007945 */ /* 0x000fe80003800200 */
[----:B------:R-:W-:Y:S02]  /*0bf0*/  SHF.R.S32.HI R4, RZ, 0x1f, R7 ;  /* 0x0000001fff047819 */ /* 0x000fe40000011407 */
[----:B0-----:R-:W-:-:S04]  /*0c00*/  ISETP.GE.U32.AND P0, PT, R7, UR6, PT ;  /* 0x0000000607007c0c */ /* 0x001fc8000bf06070 */
[----:B------:R-:W-:-:S04]  /*0c10*/  ISETP.GE.U32.AND.EX P0, PT, R4, UR7, PT, P0 ;  /* 0x0000000704007c0c */ /* 0x000fc8000bf06100 */
[----:B------:R-:W-:-:S13]  /*0c20*/  ISETP.LT.OR P0, PT, R7, RZ, P0 ;  /* 0x000000ff0700720c */ /* 0x000fda0000701670 */
[----:B------:R-:W-:Y:S05]  /*0c30*/  @P0 BRA `(.L_x_5) ;  /* 0x0000000000100947 */ /* 0x000fea0003800000 */
[----:B------:R-:W0:Y:S02]  /*0c40*/  LDC.64 R4, c[0x0][0x380] ;  /* 0x0000e000ff047b82 */ /* 0x000e240000000a00 */
[----:B0-----:R-:W-:-:S06]  /*0c50*/  IMAD.WIDE.U32 R4, R7, 0x4, R4 ;  /* 0x0000000407047825 */ /* 0x001fcc00078e0004 */
[----:B------:R-:W2:Y:S02]  /*0c60*/  LDG.E R5, desc[UR8][R4.64] ;  /* 0x0000000804057981 */ /* 0x000ea4000c1e1900 */
[----:B--2---:R-:W-:-:S07]  /*0c70*/  FADD R0, R0, R5 ;  /* 0x0000000500007221 */ /* 0x004fce0000000000 */
.L_x_5:
[----:B------:R-:W-:Y:S05]  /*0c80*/  BSYNC.RECONVERGENT B0 ;  /* 0x0000000000007941 */ /* 0x000fea0003800200 */
.L_x_0:
[----:B------:R-:W0:Y:S01]  /*0c90*/  LDCU UR4, c[0x0][0x388] ;  /* 0x00007100ff0477ac */ /* 0x000e220008000800 */
[----:B------:R-:W-:Y:S01]  /*0ca0*/  BSSY.RECONVERGENT B0, `(.L_x_6) ;  /* 0x000000e000007945 */ /* 0x000fe20003800200 */
[----:B0-----:R-:W-:-:S04]  /*0cb0*/  I2FP.F32.S32 R7, UR4 ;  /* 0x0000000400077c45 */ /* 0x001fc80008201400 */
[----:B------:R-:W0:Y:S08]  /*0cc0*/  MUFU.RCP R4, R7 ;  /* 0x0000000700047308 */ /* 0x000e300000001000 */
[----:B------:R-:W1:Y:S01]  /*0cd0*/  FCHK P0, R0, R7 ;  /* 0x0000000700007302 */ /* 0x000e620000000000 */
[----:B0-----:R-:W-:-:S04]  /*0ce0*/  FFMA R5, -R7, R4, 1 ;  /* 0x3f80000007057423 */ /* 0x001fc80000000104 */
[----:B------:R-:W-:-:S04]  /*0cf0*/  FFMA R5, R4, R5, R4 ;  /* 0x0000000504057223 */ /* 0x000fc80000000004 */
[----:B------:R-:W-:-:S04]  /*0d00*/  FFMA R4, R5, R0, RZ ;  /* 0x0000000005047223 */ /* 0x000fc800000000ff */
[----:B------:R-:W-:-:S04]  /*0d10*/  FFMA R9, -R7, R4, R0 ;  /* 0x0000000407097223 */ /* 0x000fc80000000100 */
[----:B------:R-:W-:Y:S01]  /*0d20*/  FFMA R9, R5, R9, R4 ;  /* 0x0000000905097223 */ /* 0x000fe20000000004 */
[----:B-1----:R-:W-:Y:S06]  /*0d30*/  @!P0 BRA `(.L_x_7) ;  /* 0x0000000000108947 */ /* 0x002fec0003800000 */
[----:B------:R-:W-:Y:S01]  /*0d40*/  IMAD.MOV.U32 R5, RZ, RZ, R0 ;  /* 0x000000ffff057224 */ /* 0x000fe200078e0000 */
[----:B------:R-:W-:-:S07]  /*0d50*/  MOV R4, 0xd70 ;  /* 0x00000d7000047802 */ /* 0x000fce0000000f00 */
[----:B------:R-:W-:Y:S05]  /*0d60*/  CALL.REL.NOINC `($__internal_0_$__cuda_sm3x_div_rn_noftz_f32_slowpath) ;  /* 0x00000000001c7944 */ /* 0x000fea0003c00000 */
[----:B------:R-:W-:-:S07]  /*0d70*/  IMAD.MOV.U32 R9, RZ, RZ, R0 ;  /* 0x000000ffff097224 */ /* 0x000fce00078e0000 */
.L_x_7:
[----:B------:R-:W-:Y:S05]  /*0d80*/  BSYNC.RECONVERGENT B0 ;  /* 0x0000000000007941 */ /* 0x000fea0003800200 */
.L_x_6:
[----:B------:R-:W0:Y:S02]  /*0d90*/  LDCU.64 UR4, c[0x0][0x398] ;  /* 0x00007300ff0477ac */ /* 0x000e240008000a00 */
[----:B0-----:R-:W-:-:S04]  /*0da0*/  LEA R4, P0, R2, UR4, 0x2 ;  /* 0x0000000402047c11 */ /* 0x001fc8000f8010ff */
[----:B------:R-:W-:-:S05]  /*0db0*/  LEA.HI.X R5, R2, UR5, R3, 0x2, P0 ;  /* 0x0000000502057c11 */ /* 0x000fca00080f1403 */
[----:B------:R-:W-:Y:S01]  /*0dc0*/  STG.E desc[UR8][R4.64], R9 ;  /* 0x0000000904007986 */ /* 0x000fe2000c101908 */
[----:B------:R-:W-:Y:S05]  /*0dd0*/  EXIT ;  /* 0x000000000000794d */ /* 0x000fea0003800000 */
        .weak           $__internal_0_$__cuda_sm3x_div_rn_noftz_f32_slowpath
        .type           $__internal_0_$__cuda_sm3x_div_rn_noftz_f32_slowpath,@function
        .size           $__internal_0_$__cuda_sm3x_div_rn_noftz_f32_slowpath,(.L_x_20 - $__internal_0_$__cuda_sm3x_div_rn_noftz_f32_slowpath)
$__internal_0_$__cuda_sm3x_div_rn_noftz_f32_slowpath:
[----:B------:R-:W-:Y:S01]  /*0de0*/  SHF.R.U32.HI R6, RZ, 0x17, R7 ;  /* 0x00000017ff067819 */ /* 0x000fe20000011607 */
[----:B------:R-:W-:Y:S01]  /*0df0*/  BSSY.RECONVERGENT B1, `(.L_x_8) ;  /* 0x0000063000017945 */ /* 0x000fe20003800200 */
[----:B------:R-:W-:Y:S02]  /*0e00*/  SHF.R.U32.HI R0, RZ, 0x17, R5 ;  /* 0x00000017ff007819 */ /* 0x000fe40000011605 */
[----:B------:R-:W-:Y:S02]  /*0e10*/  LOP3.LUT R6, R6, 0xff, RZ, 0xc0, !PT ;  /* 0x000000ff06067812 */ /* 0x000fe400078ec0ff */
[----:B------:R-:W-:-:S03]  /*0e20*/  LOP3.LUT R12, R0, 0xff, RZ, 0xc0, !PT ;  /* 0x000000ff000c7812 */ /* 0x000fc600078ec0ff */
[----:B------:R-:W-:Y:S02]  /*0e30*/  VIADD R9, R6, 0xffffffff ;  /* 0xffffffff06097836 */ /* 0x000fe40000000000 */
[----:B------:R-:W-:-:S03]  /*0e40*/  VIADD R10, R12, 0xffffffff ;  /* 0xffffffff0c0a7836 */ /* 0x000fc60000000000 */
[----:B------:R-:W-:-:S04]  /*0e50*/  ISETP.GT.U32.AND P0, PT, R9, 0xfd, PT ;  /* 0x000000fd0900780c */ /* 0x000fc80003f04070 */
[----:B------:R-:W-:-:S13]  /*0e60*/  ISETP.GT.U32.OR P0, PT, R10, 0xfd, P0 ;  /* 0x000000fd0a00780c */ /* 0x000fda0000704470 */
[----:B------:R-:W-:Y:S01]  /*0e70*/  @!P0 IMAD.MOV.U32 R8, RZ, RZ, RZ ;  /* 0x000000ffff088224 */ /* 0x000fe200078e00ff */
[----:B------:R-:W-:Y:S06]  /*0e80*/  @!P0 BRA `(.L_x_9) ;  /* 0x0000000000608947 */ /* 0x000fec0003800000 */
[----:B------:R-:W-:Y:S01]  /*0e90*/  FSETP.GTU.FTZ.AND P0, PT, |R5|, +INF , PT ;  /* 0x7f8000000500780b */ /* 0x000fe20003f1c200 */
[----:B------:R-:W-:Y:S01]  /*0ea0*/  IMAD.MOV.U32 R0, RZ, RZ, R7 ;  /* 0x000000ffff007224 */ /* 0x000fe200078e0007 */
[----:B------:R-:W-:-:S04]  /*0eb0*/  FSETP.GTU.FTZ.AND P1, PT, |R7|, +INF , PT ;  /* 0x7f8000000700780b */ /* 0x000fc80003f3c200 */
[----:B------:R-:W-:-:S13]  /*0ec0*/  PLOP3.LUT P0, PT, P0, P1, PT, 0xf8, 0x8f ;  /* 0x00000000008f781c */ /* 0x000fda0000703f70 */
[----:B------:R-:W-:Y:S05]  /*0ed0*/  @P0 BRA `(.L_x_10) ;  /* 0x00000004004c0947 */ /* 0x000fea0003800000 */
[----:B------:R-:W-:-:S13]  /*0ee0*/  LOP3.LUT P0, RZ, R7, 0x7fffffff, R5, 0xc8, !PT ;  /* 0x7fffffff07ff7812 */ /* 0x000fda000780c805 */
[----:B------:R-:W-:Y:S05]  /*0ef0*/  @!P0 BRA `(.L_x_11) ;  /* 0x00000004003c8947 */ /* 0x000fea0003800000 */
[C---:B------:R-:W-:Y:S02]  /*0f00*/  FSETP.NEU.FTZ.AND P1, PT, |R5|.reuse, +INF , PT ;  /* 0x7f8000000500780b */ /* 0x040fe40003f3d200 */
[----:B------:R-:W-:Y:S02]  /*0f10*/  FSETP.NEU.FTZ.AND P0, PT, |R0|, +INF , PT ;  /* 0x7f8000000000780b */ /* 0x000fe40003f1d200 */
[----:B------:R-:W-:-:S11]  /*0f20*/  FSETP.NEU.FTZ.AND P2, PT, |R5|, +INF , PT ;  /* 0x7f8000000500780b */ /* 0x000fd60003f5d200 */
[----:B------:R-:W-:Y:S05]  /*0f30*/  @!P0 BRA !P1, `(.L_x_11) ;  /* 0x00000004002c8947 */ /* 0x000fea0004800000 */
[----:B------:R-:W-:-:S04]  /*0f40*/  LOP3.LUT P1, RZ, R5, 0x7fffffff, RZ, 0xc0, !PT ;  /* 0x7fffffff05ff7812 */ /* 0x000fc8000782c0ff */
[----:B------:R-:W-:-:S13]  /*0f50*/  PLOP3.LUT P0, PT, P0, P1, PT, 0x2f, 0xf2 ;  /* 0x0000000000f2781c */ /* 0x000fda0000702577 */
[----:B------:R-:W-:Y:S05]  /*0f60*/  @P0 BRA `(.L_x_12) ;  /* 0x0000000400180947 */ /* 0x000fea0003800000 */
[----:B------:R-:W-:-:S04]  /*0f70*/  LOP3.LUT P0, RZ, R7, 0x7fffffff, RZ, 0xc0, !PT ;  /* 0x7fffffff07ff7812 */ /* 0x000fc8000780c0ff */
[----:B------:R-:W-:-:S13]  /*0f80*/  PLOP3.LUT P0, PT, P2, P0, PT, 0x2f, 0xf2 ;  /* 0x0000000000f2781c */ /* 0x000fda0001700577 */
[----:B------:R-:W-:Y:S05]  /*0f90*/  @P0 BRA `(.L_x_13) ;  /* 0x0000000400000947 */ /* 0x000fea0003800000 */
[----:B------:R-:W-:Y:S02]  /*0fa0*/  ISETP.GE.AND P0, PT, R10, RZ, PT ;  /* 0x000000ff0a00720c */ /* 0x000fe40003f06270 */
[----:B------:R-:W-:-:S11]  /*0fb0*/  ISETP.GE.AND P1, PT, R9, RZ, PT ;  /* 0x000000ff0900720c */ /* 0x000fd60003f26270 */
[----:B------:R-:W-:Y:S02]  /*0fc0*/  @P0 IMAD.MOV.U32 R8, RZ, RZ, RZ ;  /* 0x000000ffff080224 */ /* 0x000fe400078e00ff */
[----:B------:R-:W-:Y:S01]  /*0fd0*/  @!P0 FFMA R5, R5, 1.84467440737095516160e+19, RZ ;  /* 0x5f80000005058823 */ /* 0x000fe200000000ff */
[----:B------:R-:W-:Y:S02]  /*0fe0*/  @!P0 IMAD.MOV.U32 R8, RZ, RZ, -0x40 ;  /* 0xffffffc0ff088424 */ /* 0x000fe400078e00ff */
[----:B------:R-:W-:Y:S02]  /*0ff0*/  @!P1 FFMA R7, R0, 1.84467440737095516160e+19, RZ ;  /* 0x5f80000000079823 */ /* 0x000fe400000000ff */
[----:B------:R-:W-:-:S07]  /*1000*/  @!P1 VIADD R8, R8, 0x40 ;  /* 0x0000004008089836 */ /* 0x000fce0000000000 */
.L_x_9:
[----:B------:R-:W-:Y:S01]  /*1010*/  LEA R0, R6, 0xc0800000, 0x17 ;  /* 0xc080000006007811 */ /* 0x000fe200078eb8ff */
[----:B------:R-:W-:Y:S04]  /*1020*/  BSSY.RECONVERGENT B2, `(.L_x_14) ;  /* 0x0000036000027945 */ /* 0x000fe80003800200 */
[----:B------:R-:W-:Y:S02]  /*1030*/  IMAD.IADD R9, R7, 0x1, -R0 ;  /* 0x0000000107097824 */ /* 0x000fe400078e0a00 */
[----:B------:R-:W-:Y:S02]  /*1040*/  VIADD R7, R12, 0xffffff81 ;  /* 0xffffff810c077836 */ /* 0x000fe40000000000 */
[----:B------:R-:W0:Y:S01]  /*1050*/  MUFU.RCP R10, R9 ;  /* 0x00000009000a7308 */ /* 0x000e220000001000 */
[----:B------:R-:W-:Y:S01]  /*1060*/  FADD.FTZ R11, -R9, -RZ ;  /* 0x800000ff090b7221 */ /* 0x000fe20000010100 */
[C---:B------:R-:W-:Y:S01]  /*1070*/  IMAD R0, R7.reuse, -0x800000, R5 ;  /* 0xff80000007007824 */ /* 0x040fe200078e0205 */
[----:B------:R-:W-:-:S05]  /*1080*/  IADD3 R7, PT, PT, R7, 0x7f, -R6 ;  /* 0x0000007f07077810 */ /* 0x000fca0007ffe806 */
[----:B------:R-:W-:Y:S02]  /*1090*/  IMAD.IADD R7, R7, 0x1, R8 ;  /* 0x0000000107077824 */ /* 0x000fe400078e0208 */
[----:B0-----:R-:W-:-:S04]  /*10a0*/  FFMA R13, R10, R11, 1 ;  /* 0x3f8000000a0d7423 */ /* 0x001fc8000000000b */
[----:B------:R-:W-:-:S04]  /*10b0*/  FFMA R12, R10, R13, R10 ;  /* 0x0000000d0a0c7223 */ /* 0x000fc8000000000a */
[----:B------:R-:W-:-:S04]  /*10c0*/  FFMA R5, R0, R12, RZ ;  /* 0x0000000c00057223 */ /* 0x000fc800000000ff */
[----:B------:R-:W-:-:S04]  /*10d0*/  FFMA R10, R11, R5, R0 ;  /* 0x000000050b0a7223 */ /* 0x000fc80000000000 */
[----:B------:R-:W-:-:S04]  /*10e0*/  FFMA R13, R12, R10, R5 ;  /* 0x0000000a0c0d7223 */ /* 0x000fc80000000005 */
[----:B------:R-:W-:-:S04]  /*10f0*/  FFMA R10, R11, R13, R0 ;  /* 0x0000000d0b0a7223 */ /* 0x000fc80000000000 */
[----:B------:R-:W-:-:S05]  /*1100*/  FFMA R0, R12, R10, R13 ;  /* 0x0000000a0c007223 */ /* 0x000fca000000000d */
[----:B------:R-:W-:-:S04]  /*1110*/  SHF.R.U32.HI R5, RZ, 0x17, R0 ;  /* 0x00000017ff057819 */ /* 0x000fc80000011600 */
[----:B------:R-:W-:-:S05]  /*1120*/  LOP3.LUT R5, R5, 0xff, RZ, 0xc0, !PT ;  /* 0x000000ff05057812 */ /* 0x000fca00078ec0ff */
[----:B------:R-:W-:-:S04]  /*1130*/  IMAD.IADD R9, R5, 0x1, R7 ;  /* 0x0000000105097824 */ /* 0x000fc800078e0207 */
[----:B------:R-:W-:-:S05]  /*1140*/  VIADD R5, R9, 0xffffffff ;  /* 0xffffffff09057836 */ /* 0x000fca0000000000 */
[----:B------:R-:W-:-:S13]  /*1150*/  ISETP.GE.U32.AND P0, PT, R5, 0xfe, PT ;  /* 0x000000fe0500780c */ /* 0x000fda0003f06070 */
[----:B------:R-:W-:Y:S05]  /*1160*/  @!P0 BRA `(.L_x_15) ;  /* 0x0000000000808947 */ /* 0x000fea0003800000 */
[----:B------:R-:W-:-:S13]  /*1170*/  ISETP.GT.AND P0, PT, R9, 0xfe, PT ;  /* 0x000000fe0900780c */ /* 0x000fda0003f04270 */
[----:B------:R-:W-:Y:S05]  /*1180*/  @P0 BRA `(.L_x_16) ;  /* 0x00000000006c0947 */ /* 0x000fea0003800000 */
[----:B------:R-:W-:-:S13]  /*1190*/  ISETP.GE.AND P0, PT, R9, 0x1, PT ;  /* 0x000000010900780c */ /* 0x000fda0003f06270 */
[----:B------:R-:W-:Y:S05]  /*11a0*/  @P0 BRA `(.L_x_17) ;  /* 0x0000000000740947 */ /* 0x000fea0003800000 */
[----:B------:R-:W-:Y:S02]  /*11b0*/  ISETP.GE.AND P0, PT, R9, -0x18, PT ;  /* 0xffffffe80900780c */ /* 0x000fe40003f06270 */
[----:B------:R-:W-:-:S11]  /*11c0*/  LOP3.LUT R0, R0, 0x80000000, RZ, 0xc0, !PT ;  /* 0x8000000000007812 */ /* 0x000fd600078ec0ff */
[----:B------:R-:W-:Y:S05]  /*11d0*/  @!P0 BRA `(.L_x_17) ;  /* 0x0000000000688947 */ /* 0x000fea0003800000 */
[CCC-:B------:R-:W-:Y:S01]  /*11e0*/  FFMA.RZ R5, R12.reuse, R10.reuse, R13.reuse ;  /* 0x0000000a0c057223 */ /* 0x1c0fe2000000c00d */
[C---:B------:R-:W-:Y:S02]  /*11f0*/  VIADD R8, R9.reuse, 0x20 ;  /* 0x0000002009087836 */ /* 0x040fe40000000000 */
[CCC-:B------:R-:W-:Y:S01]  /*1200*/  FFMA.RM R6, R12.reuse, R10.reuse, R13.reuse ;  /* 0x0000000a0c067223 */ /* 0x1c0fe2000000400d */
[----:B------:R-:W-:Y:S02]  /*1210*/  ISETP.NE.AND P2, PT, R9, RZ, PT ;  /* 0x000000ff0900720c */ /* 0x000fe40003f45270 */
[----:B------:R-:W-:Y:S01]  /*1220*/  LOP3.LUT R7, R5, 0x7fffff, RZ, 0xc0, !PT ;  /* 0x007fffff05077812 */ /* 0x000fe200078ec0ff */
[----:B------:R-:W-:Y:S01]  /*1230*/  FFMA.RP R5, R12, R10, R13 ;  /* 0x0000000a0c057223 */ /* 0x000fe2000000800d */
[----:B------:R-:W-:Y:S01]  /*1240*/  ISETP.NE.AND P1, PT, R9, RZ, PT ;  /* 0x000000ff0900720c */ /* 0x000fe20003f25270 */
[----:B------:R-:W-:Y:S01]  /*1250*/  IMAD.MOV R9, RZ, RZ, -R9 ;  /* 0x000000ffff097224 */ /* 0x000fe200078e0a09 */
[----:B------:R-:W-:-:S02]  /*1260*/  LOP3.LUT R7, R7, 0x800000, RZ, 0xfc, !PT ;  /* 0x0080000007077812 */ /* 0x000fc400078efcff */
[----:B------:R-:W-:Y:S02]  /*1270*/  FSETP.NEU.FTZ.AND P0, PT, R5, R6, PT ;  /* 0x000000060500720b */ /* 0x000fe40003f1d000 */
[----:B------:R-:W-:Y:S02]  /*1280*/  SHF.L.U32 R8, R7, R8, RZ ;  /* 0x0000000807087219 */ /* 0x000fe400000006ff */
[----:B------:R-:W-:Y:S02]  /*1290*/  SEL R6, R9, RZ, P2 ;  /* 0x000000ff09067207 */ /* 0x000fe40001000000 */
[----:B------:R-:W-:Y:S02]  /*12a0*/  ISETP.NE.AND P1, PT, R8, RZ, P1 ;  /* 0x000000ff0800720c */ /* 0x000fe40000f25270 */
[----:B------:R-:W-:Y:S02]  /*12b0*/  SHF.R.U32.HI R6, RZ, R6, R7 ;  /* 0x00000006ff067219 */ /* 0x000fe40000011607 */
[----:B------:R-:W-:-:S02]  /*12c0*/  PLOP3.LUT P0, PT, P0, P1, PT, 0xf8, 0x8f ;  /* 0x00000000008f781c */ /* 0x000fc40000703f70 */
[----:B------:R-:W-:Y:S02]  /*12d0*/  SHF.R.U32.HI R8, RZ, 0x1, R6 ;  /* 0x00000001ff087819 */ /* 0x000fe40000011606 */
[----:B------:R-:W-:-:S04]  /*12e0*/  SEL R5, RZ, 0x1, !P0 ;  /* 0x00000001ff057807 */ /* 0x000fc80004000000 */
[----:B------:R-:W-:-:S04]  /*12f0*/  LOP3.LUT R5, R5, 0x1, R8, 0xf8, !PT ;  /* 0x0000000105057812 */ /* 0x000fc800078ef808 */
[----:B------:R-:W-:-:S05]  /*1300*/  LOP3.LUT R5, R5, R6, RZ, 0xc0, !PT ;  /* 0x0000000605057212 */ /* 0x000fca00078ec0ff */
[----:B------:R-:W-:-:S05]  /*1310*/  IMAD.IADD R5, R8, 0x1, R5 ;  /* 0x0000000108057824 */ /* 0x000fca00078e0205 */
[----:B------:R-:W-:Y:S01]  /*1320*/  LOP3.LUT R0, R5, R0, RZ, 0xfc, !PT ;  /* 0x0000000005007212 */ /* 0x000fe200078efcff */
[----:B------:R-:W-:Y:S06]  /*1330*/  BRA `(.L_x_17) ;  /* 0x0000000000107947 */ /* 0x000fec0003800000 */
.L_x_16:
[----:B------:R-:W-:-:S04]  /*1340*/  LOP3.LUT R0, R0, 0x80000000, RZ, 0xc0, !PT ;  /* 0x8000000000007812 */ /* 0x000fc800078ec0ff */
[----:B------:R-:W-:Y:S01]  /*1350*/  LOP3.LUT R0, R0, 0x7f800000, RZ, 0xfc, !PT ;  /* 0x7f80000000007812 */ /* 0x000fe200078efcff */
[----:B------:R-:W-:Y:S06]  /*1360*/  BRA `(.L_x_17) ;  /* 0x0000000000047947 */ /* 0x000fec0003800000 */
.L_x_15:
[----:B------:R-:W-:-:S07]  /*1370*/  IMAD R0, R7, 0x800000, R0 ;  /* 0x0080000007007824 */ /* 0x000fce00078e0200 */
.L_x_17:
[----:B------:R-:W-:Y:S05]  /*1380*/  BSYNC.RECONVERGENT B2 ;  /* 0x0000000000027941 */ /* 0x000fea0003800200 */
.L_x_14:
[----:B------:R-:W-:Y:S05]  /*1390*/  BRA `(.L_x_18) ;  /* 0x0000000000207947 */ /* 0x000fea0003800000 */
.L_x_13:
[----:B------:R-:W-:-:S04]  /*13a0*/  LOP3.LUT R0, R7, 0x80000000, R5, 0x48, !PT ;  /* 0x8000000007007812 */ /* 0x000fc800078e4805 */
[----:B------:R-:W-:Y:S01]  /*13b0*/  LOP3.LUT R0, R0, 0x7f800000, RZ, 0xfc, !PT ;  /* 0x7f80000000007812 */ /* 0x000fe200078efcff */
[----:B------:R-:W-:Y:S06]  /*13c0*/  BRA `(.L_x_18) ;  /* 0x0000000000147947 */ /* 0x000fec0003800000 */
.L_x_12:
[----:B------:R-:W-:Y:S01]  /*13d0*/  LOP3.LUT R0, R7, 0x80000000, R5, 0x48, !PT ;  /* 0x8000000007007812 */ /* 0x000fe200078e4805 */
[----:B------:R-:W-:Y:S06]  /*13e0*/  BRA `(.L_x_18) ;  /* 0x00000000000c7947 */ /* 0x000fec0003800000 */
.L_x_11:
[----:B------:R-:W0:Y:S01]  /*13f0*/  MUFU.RSQ R0, -QNAN ;  /* 0xffc0000000007908 */ /* 0x000e220000001400 */
[----:B------:R-:W-:Y:S05]  /*1400*/  BRA `(.L_x_18) ;  /* 0x0000000000047947 */ /* 0x000fea0003800000 */
.L_x_10:
[----:B------:R-:W-:-:S07]  /*1410*/  FADD.FTZ R0, R5, R0 ;  /* 0x0000000005007221 */ /* 0x000fce0000010000 */
.L_x_18:
[----:B------:R-:W-:Y:S05]  /*1420*/  BSYNC.RECONVERGENT B1 ;  /* 0x0000000000017941 */ /* 0x000fea0003800200 */
.L_x_8:
[----:B------:R-:W-:-:S04]  /*1430*/  IMAD.MOV.U32 R5, RZ, RZ, 0x0 ;  /* 0x00000000ff057424 */ /* 0x000fc800078e00ff */
[----:B0-----:R-:W-:Y:S05]  /*1440*/  RET.REL.NODEC R4 `(_Z15average_poolingPKfiiiPfmm) ;  /* 0xffffffe804ec7950 */ /* 0x001fea0003c3ffff */
.L_x_19:
[----:B------:R-:W-:-:S00]  /*1450*/  BRA `(.L_x_19) ;  /* 0xfffffffc00fc7947 */ /* 0x000fc0000383ffff */
[----:B------:R-:W-:-:S00]  /*1460*/  NOP ;  /* 0x0000000000007918 */ /* 0x000fc00000000000 */
        /* <DEDUP_REMOVED lines=9> */
.L_x_20:


//--------------------- .nv.shared.reserved.0     --------------------------
	.section	.nv.shared.reserved.0,"aw",@nobits
	.weak		__nv_reservedSMEM_offset_0_alias
	.size		__nv_reservedSMEM_offset_0_alias, 0, 64
	.other		__nv_reservedSMEM_offset_0_alias,@"STO_CUDA_RESERVED_SHARED STV_DEFAULT"
__nv_reservedSMEM_offset_0_alias:
	.zero		0
	.zero		64


//--------------------- .nv.constant0._Z15average_poolingPKfiiiPfmm --------------------------
	.section	.nv.constant0._Z15average_poolingPKfiiiPfmm,"a",@progbits
	.sectionflags	@""
	.align	4
.nv.constant0._Z15average_poolingPKfiiiPfmm:
	.zero		944


//--------------------- SYMBOLS --------------------------

	.type		.nv.reservedSmem.offset0,@object
	.size		.nv.reservedSmem.offset0,0x4
